//
// Generated by NVIDIA NVVM Compiler
//
// Compiler Build ID: CL-36424714
// Cuda compilation tools, release 13.0, V13.0.88
// Based on NVVM 20.0.0
//

.version 9.0
.target sm_100
.address_size 64

	// .globl	_Z21check_password_kernelPciiyPiS_
.const .align 1 .b8 d_CHARSET[37];

.visible .entry _Z21check_password_kernelPciiyPiS_(
	.param .u64 .ptr .align 1 _Z21check_password_kernelPciiyPiS__param_0,
	.param .u32 _Z21check_password_kernelPciiyPiS__param_1,
	.param .u32 _Z21check_password_kernelPciiyPiS__param_2,
	.param .u64 _Z21check_password_kernelPciiyPiS__param_3,
	.param .u64 .ptr .align 1 _Z21check_password_kernelPciiyPiS__param_4,
	.param .u64 .ptr .align 1 _Z21check_password_kernelPciiyPiS__param_5
)
{
	.local .align 16 .b8 	__local_depot0[16];
	.reg .b64 	%SP;
	.reg .b64 	%SPL;
	.reg .pred 	%p<25>;
	.reg .b16 	%rs<38>;
	.reg .b32 	%r<145>;
	.reg .b64 	%rd<116>;

	mov.u64 	%SPL, __local_depot0;
	ld.param.u64 	%rd23, [_Z21check_password_kernelPciiyPiS__param_0];
	ld.param.u32 	%r33, [_Z21check_password_kernelPciiyPiS__param_2];
	ld.param.u64 	%rd24, [_Z21check_password_kernelPciiyPiS__param_3];
	ld.param.u64 	%rd25, [_Z21check_password_kernelPciiyPiS__param_4];
	ld.param.u64 	%rd26, [_Z21check_password_kernelPciiyPiS__param_5];
	cvta.to.global.u64 	%rd1, %rd26;
	cvta.to.global.u64 	%rd2, %rd25;
	add.u64 	%rd3, %SPL, 0;
	mov.u32 	%r34, %ctaid.x;
	mov.u32 	%r35, %ntid.x;
	mov.u32 	%r36, %tid.x;
	mad.lo.s32 	%r37, %r34, %r35, %r36;
	cvt.u64.u32 	%rd110, %r37;
	setp.le.u64 	%p1, %rd24, %rd110;
	@%p1 bra 	$L__BB0_32;
	ld.global.u32 	%r38, [%rd2];
	setp.ne.s32 	%p2, %r38, 0;
	@%p2 bra 	$L__BB0_32;
	setp.lt.s32 	%p3, %r33, 1;
	@%p3 bra 	$L__BB0_18;
	and.b32  	%r1, %r33, 7;
	setp.lt.u32 	%p4, %r33, 8;
	mov.u32 	%r137, %r33;
	@%p4 bra 	$L__BB0_7;
	ld.const.u8 	%rs1, [d_CHARSET];
	add.s32 	%r135, %r33, -4;
	and.b32  	%r39, %r33, 2147483640;
	neg.s32 	%r134, %r39;
	mov.u64 	%rd32, d_CHARSET;
$L__BB0_5:
	.pragma "nounroll";
	add.s32 	%r40, %r135, 3;
	cvt.u32.u64 	%r41, %rd110;
	mul.hi.u32 	%r42, %r41, 954437177;
	shr.u32 	%r43, %r42, 3;
	mul.lo.s32 	%r44, %r43, 36;
	sub.s32 	%r45, %r41, %r44;
	cvt.u64.u32 	%rd31, %r45;
	add.s64 	%rd33, %rd32, %rd31;
	ld.const.u8 	%rs3, [%rd33];
	cvt.u64.u32 	%rd34, %r40;
	add.s64 	%rd35, %rd3, %rd34;
	st.local.u8 	[%rd35], %rs3;
	add.s32 	%r46, %r135, 2;
	mul.hi.u32 	%r47, %r43, 119304648;
	mul.lo.s32 	%r48, %r47, 36;
	sub.s32 	%r49, %r43, %r48;
	cvt.u64.u32 	%rd36, %r49;
	add.s64 	%rd37, %rd32, %rd36;
	ld.const.u8 	%rs4, [%rd37];
	cvt.u64.u32 	%rd38, %r46;
	add.s64 	%rd39, %rd3, %rd38;
	st.local.u8 	[%rd39], %rs4;
	mul.hi.u32 	%r50, %r41, -901412889;
	shr.u32 	%r51, %r50, 10;
	add.s32 	%r52, %r135, 1;
	mul.hi.u32 	%r53, %r51, 119304648;
	mul.lo.s32 	%r54, %r53, 36;
	sub.s32 	%r55, %r51, %r54;
	cvt.u64.u32 	%rd40, %r55;
	add.s64 	%rd41, %rd32, %rd40;
	ld.const.u8 	%rs5, [%rd41];
	cvt.u64.u32 	%rd42, %r52;
	add.s64 	%rd43, %rd3, %rd42;
	st.local.u8 	[%rd43], %rs5;
	mul.hi.u32 	%r56, %r41, 1508246403;
	shr.u32 	%r57, %r56, 14;
	add.s32 	%r58, %r135, -4;
	mul.hi.u32 	%r59, %r57, 119304648;
	mul.lo.s32 	%r60, %r59, 36;
	sub.s32 	%r61, %r57, %r60;
	cvt.u64.u32 	%rd44, %r61;
	add.s64 	%rd45, %rd32, %rd44;
	ld.const.u8 	%rs6, [%rd45];
	cvt.u64.u32 	%rd46, %r135;
	add.s64 	%rd47, %rd3, %rd46;
	st.local.u8 	[%rd47], %rs6;
	mul.hi.u32 	%r62, %r41, -1613640357;
	shr.u32 	%r63, %r62, 20;
	add.s32 	%r64, %r135, -1;
	cvt.u16.u32 	%rs7, %r63;
	mul.hi.u16 	%rs8, %rs7, 3641;
	shr.u16 	%rs9, %rs8, 1;
	mul.lo.s16 	%rs10, %rs9, 36;
	sub.s16 	%rs11, %rs7, %rs10;
	cvt.u64.u16 	%rd48, %rs11;
	add.s64 	%rd49, %rd32, %rd48;
	ld.const.u8 	%rs12, [%rd49];
	cvt.u64.u32 	%rd50, %r64;
	add.s64 	%rd51, %rd3, %rd50;
	st.local.u8 	[%rd51], %rs12;
	shr.u32 	%r65, %r41, 10;
	mul.hi.u32 	%r66, %r65, 2327541;
	shr.u32 	%r67, %r66, 5;
	cvt.u64.u32 	%rd52, %r67;
	add.s32 	%r68, %r135, -2;
	add.s64 	%rd53, %rd52, -36;
	setp.lt.u64 	%p5, %rd110, 2176782336;
	selp.b64 	%rd54, %rd52, %rd53, %p5;
	add.s64 	%rd55, %rd32, %rd54;
	ld.const.u8 	%rs13, [%rd55];
	cvt.u64.u32 	%rd56, %r68;
	add.s64 	%rd57, %rd3, %rd56;
	st.local.u8 	[%rd57], %rs13;
	setp.gt.u64 	%p6, %rd110, 2176782335;
	selp.u64 	%rd58, 1, 0, %p6;
	add.s32 	%r69, %r135, -3;
	add.s64 	%rd59, %rd32, %rd58;
	ld.const.u8 	%rs14, [%rd59];
	cvt.u64.u32 	%rd60, %r69;
	add.s64 	%rd61, %rd3, %rd60;
	st.local.u8 	[%rd61], %rs14;
	cvt.u64.u32 	%rd62, %r58;
	add.s64 	%rd63, %rd3, %rd62;
	st.local.u8 	[%rd63], %rs1;
	add.s32 	%r135, %r135, -8;
	add.s32 	%r134, %r134, 8;
	setp.ne.s32 	%p7, %r134, 0;
	mov.b64 	%rd110, 0;
	@%p7 bra 	$L__BB0_5;
	add.s32 	%r137, %r135, 4;
	mov.b64 	%rd110, 0;
$L__BB0_7:
	setp.eq.s32 	%p8, %r1, 0;
	@%p8 bra 	$L__BB0_15;
	and.b32  	%r10, %r33, 3;
	setp.lt.u32 	%p9, %r1, 4;
	@%p9 bra 	$L__BB0_10;
	add.s32 	%r70, %r137, -1;
	cvt.u32.u64 	%r71, %rd110;
	mul.hi.u32 	%r72, %r71, 954437177;
	shr.u32 	%r73, %r72, 3;
	mul.lo.s32 	%r74, %r73, 36;
	sub.s32 	%r75, %r71, %r74;
	cvt.u64.u32 	%rd65, %r75;
	mov.u64 	%rd66, d_CHARSET;
	add.s64 	%rd67, %rd66, %rd65;
	ld.const.u8 	%rs15, [%rd67];
	cvt.u64.u32 	%rd68, %r70;
	add.s64 	%rd69, %rd3, %rd68;
	st.local.u8 	[%rd69], %rs15;
	add.s32 	%r76, %r137, -2;
	mul.hi.u32 	%r77, %r73, 119304648;
	mul.lo.s32 	%r78, %r77, 36;
	sub.s32 	%r79, %r73, %r78;
	cvt.u64.u32 	%rd70, %r79;
	add.s64 	%rd71, %rd66, %rd70;
	ld.const.u8 	%rs16, [%rd71];
	cvt.u64.u32 	%rd72, %r76;
	add.s64 	%rd73, %rd3, %rd72;
	st.local.u8 	[%rd73], %rs16;
	mul.hi.u32 	%r80, %r71, -901412889;
	shr.u32 	%r81, %r80, 10;
	add.s32 	%r82, %r137, -3;
	mul.hi.u32 	%r83, %r81, 119304648;
	mul.lo.s32 	%r84, %r83, 36;
	sub.s32 	%r85, %r81, %r84;
	cvt.u64.u32 	%rd74, %r85;
	add.s64 	%rd75, %rd66, %rd74;
	ld.const.u8 	%rs17, [%rd75];
	cvt.u64.u32 	%rd76, %r82;
	add.s64 	%rd77, %rd3, %rd76;
	st.local.u8 	[%rd77], %rs17;
	mul.hi.u32 	%r86, %r71, 1508246403;
	shr.u32 	%r87, %r86, 14;
	add.s32 	%r137, %r137, -4;
	mul.hi.u32 	%r88, %r87, 119304648;
	mul.lo.s32 	%r89, %r88, 36;
	sub.s32 	%r90, %r87, %r89;
	cvt.u64.u32 	%rd78, %r90;
	add.s64 	%rd79, %rd66, %rd78;
	ld.const.u8 	%rs18, [%rd79];
	cvt.u64.u32 	%rd80, %r137;
	add.s64 	%rd81, %rd3, %rd80;
	st.local.u8 	[%rd81], %rs18;
	mul.hi.u32 	%r91, %r71, -1613640357;
	shr.u32 	%r92, %r91, 20;
	cvt.u64.u32 	%rd110, %r92;
$L__BB0_10:
	setp.eq.s32 	%p10, %r10, 0;
	@%p10 bra 	$L__BB0_15;
	setp.eq.s32 	%p11, %r10, 1;
	@%p11 bra 	$L__BB0_13;
	add.s32 	%r93, %r137, -1;
	cvt.u32.u64 	%r94, %rd110;
	mul.hi.u32 	%r95, %r94, 954437177;
	shr.u32 	%r96, %r95, 3;
	mul.lo.s32 	%r97, %r96, 36;
	sub.s32 	%r98, %r94, %r97;
	cvt.u64.u32 	%rd82, %r98;
	mov.u64 	%rd83, d_CHARSET;
	add.s64 	%rd84, %rd83, %rd82;
	ld.const.u8 	%rs19, [%rd84];
	cvt.u64.u32 	%rd85, %r93;
	add.s64 	%rd86, %rd3, %rd85;
	st.local.u8 	[%rd86], %rs19;
	add.s32 	%r137, %r137, -2;
	mul.hi.u32 	%r99, %r96, 119304648;
	mul.lo.s32 	%r100, %r99, 36;
	sub.s32 	%r101, %r96, %r100;
	cvt.u64.u32 	%rd87, %r101;
	add.s64 	%rd88, %rd83, %rd87;
	ld.const.u8 	%rs20, [%rd88];
	cvt.u64.u32 	%rd89, %r137;
	add.s64 	%rd90, %rd3, %rd89;
	st.local.u8 	[%rd90], %rs20;
	mul.hi.u32 	%r102, %r94, -901412889;
	shr.u32 	%r103, %r102, 10;
	cvt.u64.u32 	%rd110, %r103;
$L__BB0_13:
	and.b32  	%r104, %r33, 1;
	setp.eq.b32 	%p12, %r104, 1;
	not.pred 	%p13, %p12;
	@%p13 bra 	$L__BB0_15;
	add.s32 	%r105, %r137, -1;
	cvt.u32.u64 	%r106, %rd110;
	mul.hi.u32 	%r107, %r106, 954437177;
	shr.u32 	%r108, %r107, 3;
	mul.lo.s32 	%r109, %r108, 36;
	sub.s32 	%r110, %r106, %r109;
	cvt.u64.u32 	%rd91, %r110;
	mov.u64 	%rd92, d_CHARSET;
	add.s64 	%rd93, %rd92, %rd91;
	ld.const.u8 	%rs21, [%rd93];
	cvt.u64.u32 	%rd94, %r105;
	add.s64 	%rd95, %rd3, %rd94;
	st.local.u8 	[%rd95], %rs21;
$L__BB0_15:
	cvt.u64.u32 	%rd96, %r33;
	add.s64 	%rd97, %rd3, %rd96;
	mov.b16 	%rs22, 0;
	st.local.u8 	[%rd97], %rs22;
	cvta.to.global.u64 	%rd11, %rd23;
	mov.b32 	%r139, 0;
	bra.uni 	$L__BB0_17;
$L__BB0_16:
	add.s32 	%r139, %r139, 1;
	setp.eq.s32 	%p15, %r139, %r33;
	@%p15 bra 	$L__BB0_19;
$L__BB0_17:
	cvt.u64.u32 	%rd98, %r139;
	add.s64 	%rd99, %rd3, %rd98;
	ld.local.u8 	%rs23, [%rd99];
	add.s64 	%rd100, %rd11, %rd98;
	ld.global.u8 	%rs24, [%rd100];
	setp.eq.s16 	%p14, %rs23, %rs24;
	@%p14 bra 	$L__BB0_16;
	bra.uni 	$L__BB0_32;
$L__BB0_18:
	cvt.s64.s32 	%rd28, %r33;
	add.s64 	%rd29, %rd3, %rd28;
	mov.b16 	%rs2, 0;
	st.local.u8 	[%rd29], %rs2;
$L__BB0_19:
	mov.b32 	%r112, 1;
	st.global.u32 	[%rd2], %r112;
	setp.lt.s32 	%p16, %r33, 0;
	@%p16 bra 	$L__BB0_32;
	add.s32 	%r17, %r33, 1;
	and.b32  	%r18, %r17, 15;
	setp.lt.u32 	%p17, %r33, 15;
	mov.b32 	%r142, 0;
	@%p17 bra 	$L__BB0_23;
	and.b32  	%r142, %r17, -16;
	neg.s32 	%r140, %r142;
	add.s64 	%rd112, %rd1, 7;
	mov.u64 	%rd113, %rd3;
$L__BB0_22:
	.pragma "nounroll";
	ld.local.v4.b32 	{%r114, %r115, %r116, %r117}, [%rd113];
	bfe.u32 	%r118, %r117, 24, 8;
	bfe.u32 	%r119, %r117, 16, 8;
	bfe.u32 	%r120, %r117, 8, 8;
	bfe.u32 	%r121, %r117, 0, 8;
	bfe.u32 	%r122, %r116, 24, 8;
	bfe.u32 	%r123, %r116, 16, 8;
	bfe.u32 	%r124, %r116, 8, 8;
	bfe.u32 	%r125, %r116, 0, 8;
	bfe.u32 	%r126, %r115, 24, 8;
	bfe.u32 	%r127, %r115, 16, 8;
	bfe.u32 	%r128, %r115, 8, 8;
	bfe.u32 	%r129, %r115, 0, 8;
	bfe.u32 	%r130, %r114, 24, 8;
	bfe.u32 	%r131, %r114, 16, 8;
	bfe.u32 	%r132, %r114, 8, 8;
	bfe.u32 	%r133, %r114, 0, 8;
	st.global.u8 	[%rd112+-7], %r133;
	st.global.u8 	[%rd112+-6], %r132;
	st.global.u8 	[%rd112+-5], %r131;
	st.global.u8 	[%rd112+-4], %r130;
	st.global.u8 	[%rd112+-3], %r129;
	st.global.u8 	[%rd112+-2], %r128;
	st.global.u8 	[%rd112+-1], %r127;
	st.global.u8 	[%rd112], %r126;
	st.global.u8 	[%rd112+1], %r125;
	st.global.u8 	[%rd112+2], %r124;
	st.global.u8 	[%rd112+3], %r123;
	st.global.u8 	[%rd112+4], %r122;
	st.global.u8 	[%rd112+5], %r121;
	st.global.u8 	[%rd112+6], %r120;
	st.global.u8 	[%rd112+7], %r119;
	st.global.u8 	[%rd112+8], %r118;
	add.s32 	%r140, %r140, 16;
	add.s64 	%rd113, %rd113, 16;
	add.s64 	%rd112, %rd112, 16;
	setp.ne.s32 	%p18, %r140, 0;
	@%p18 bra 	$L__BB0_22;
$L__BB0_23:
	setp.eq.s32 	%p19, %r18, 0;
	@%p19 bra 	$L__BB0_32;
	and.b32  	%r24, %r17, 7;
	setp.lt.u32 	%p20, %r18, 8;
	@%p20 bra 	$L__BB0_26;
	cvt.u64.u32 	%rd101, %r142;
	add.s64 	%rd102, %rd3, %rd101;
	ld.local.u8 	%rs25, [%rd102];
	add.s64 	%rd103, %rd1, %rd101;
	st.global.u8 	[%rd103], %rs25;
	ld.local.u8 	%rs26, [%rd102+1];
	st.global.u8 	[%rd103+1], %rs26;
	ld.local.u8 	%rs27, [%rd102+2];
	st.global.u8 	[%rd103+2], %rs27;
	ld.local.u8 	%rs28, [%rd102+3];
	st.global.u8 	[%rd103+3], %rs28;
	ld.local.u8 	%rs29, [%rd102+4];
	st.global.u8 	[%rd103+4], %rs29;
	ld.local.u8 	%rs30, [%rd102+5];
	st.global.u8 	[%rd103+5], %rs30;
	ld.local.u8 	%rs31, [%rd102+6];
	st.global.u8 	[%rd103+6], %rs31;
	ld.local.u8 	%rs32, [%rd102+7];
	st.global.u8 	[%rd103+7], %rs32;
	add.s32 	%r142, %r142, 8;
$L__BB0_26:
	setp.eq.s32 	%p21, %r24, 0;
	@%p21 bra 	$L__BB0_32;
	and.b32  	%r27, %r17, 3;
	setp.lt.u32 	%p22, %r24, 4;
	@%p22 bra 	$L__BB0_29;
	cvt.u64.u32 	%rd104, %r142;
	add.s64 	%rd105, %rd3, %rd104;
	ld.local.u8 	%rs33, [%rd105];
	add.s64 	%rd106, %rd1, %rd104;
	st.global.u8 	[%rd106], %rs33;
	ld.local.u8 	%rs34, [%rd105+1];
	st.global.u8 	[%rd106+1], %rs34;
	ld.local.u8 	%rs35, [%rd105+2];
	st.global.u8 	[%rd106+2], %rs35;
	ld.local.u8 	%rs36, [%rd105+3];
	st.global.u8 	[%rd106+3], %rs36;
	add.s32 	%r142, %r142, 4;
$L__BB0_29:
	setp.eq.s32 	%p23, %r27, 0;
	@%p23 bra 	$L__BB0_32;
	cvt.u64.u32 	%rd107, %r142;
	add.s64 	%rd115, %rd1, %rd107;
	add.s64 	%rd114, %rd3, %rd107;
	neg.s32 	%r144, %r27;
$L__BB0_31:
	.pragma "nounroll";
	ld.local.u8 	%rs37, [%rd114];
	st.global.u8 	[%rd115], %rs37;
	add.s64 	%rd115, %rd115, 1;
	add.s64 	%rd114, %rd114, 1;
	add.s32 	%r144, %r144, 1;
	setp.ne.s32 	%p24, %r144, 0;
	@%p24 bra 	$L__BB0_31;
$L__BB0_32:
	ret;

}


// ===== COMPILED SASS (sm_100) =====

	.target	sm_100

	.elftype	@"ET_EXEC"


//--------------------- .note.nv.tkinfo           --------------------------
	.section	.note.nv.tkinfo,"",@"SHT_NOTE"
	.sectionflags	@"SHF_NOTE_NV_TKINFO"
	.tkinfo
        /*0018*/ 	.word	0x00000002
        /*0030*/ 	.string	""
        /*0030*/ 	.string	"ptxas"
        /*0030*/ 	.string	"Cuda compilation tools, release 13.0, V13.0.88"
        /*0030*/ 	.string	"Build cuda_13.0.r13.0/compiler.36424714_0"
        /*0030*/ 	.string	"-arch sm_100 -m 64 "



//--------------------- .note.nv.cuinfo           --------------------------
	.section	.note.nv.cuinfo,"",@"SHT_NOTE"
	.sectionflags	@"SHF_NOTE_NV_CUINFO"
        /*0018*/ 	.short	0x0002
        /*001a*/ 	.short	0x0064
        /*001c*/ 	.short	0x0082
	.zero		2


//--------------------- .nv.info                  --------------------------
	.section	.nv.info,"",@"SHT_CUDA_INFO"
	.align	4


	//----- nvinfo : EIATTR_REGCOUNT
	.align		4
        /*0000*/ 	.byte	0x04, 0x2f
        /*0002*/ 	.short	(.L_2 - .L_1)
	.align		4
.L_1:
        /*0004*/ 	.word	index@(_Z21check_password_kernelPciiyPiS_)
        /*0008*/ 	.word	0x00000020


	//----- nvinfo : EIATTR_FRAME_SIZE
	.align		4
.L_2:
        /*000c*/ 	.byte	0x04, 0x11
        /*000e*/ 	.short	(.L_4 - .L_3)
	.align		4
.L_3:
        /*0010*/ 	.word	index@(_Z21check_password_kernelPciiyPiS_)
        /*0014*/ 	.word	0x00000010


	//----- nvinfo : EIATTR_MIN_STACK_SIZE
	.align		4
.L_4:
        /*0018*/ 	.byte	0x04, 0x12
        /*001a*/ 	.short	(.L_6 - .L_5)
	.align		4
.L_5:
        /*001c*/ 	.word	index@(_Z21check_password_kernelPciiyPiS_)
        /*0020*/ 	.word	0x00000010
.L_6:


//--------------------- .nv.compat                --------------------------
	.section	.nv.compat,"",@"SHT_CUDA_COMPAT_INFO"
	.align	4
        /*0000*/ 	.byte	0x02, 0x09, 0x00, 0x00, 0x02, 0x02, 0x01, 0x00, 0x02, 0x05, 0x05, 0x00, 0x03, 0x07, 0x01, 0x01
        /*0010*/ 	.byte	0x02, 0x03, 0x00, 0x00, 0x02, 0x06, 0x01, 0x00, 0x04, 0x0b, 0x08, 0x00, 0x09, 0x00, 0x00, 0x00
        /*0020*/ 	.byte	0x00, 0x00, 0x00, 0x00


//--------------------- .nv.info._Z21check_password_kernelPciiyPiS_ --------------------------
	.section	.nv.info._Z21check_password_kernelPciiyPiS_,"",@"SHT_CUDA_INFO"
	.sectionflags	@""
	.align	4


	//----- nvinfo : EIATTR_CUDA_API_VERSION
	.align		4
        /*0000*/ 	.byte	0x04, 0x37
        /*0002*/ 	.short	(.L_8 - .L_7)
.L_7:
        /*0004*/ 	.word	0x00000082


	//----- nvinfo : EIATTR_KPARAM_INFO
	.align		4
.L_8:
        /*0008*/ 	.byte	0x04, 0x17
        /*000a*/ 	.short	(.L_10 - .L_9)
.L_9:
        /*000c*/ 	.word	0x00000000
        /*0010*/ 	.short	0x0005
        /*0012*/ 	.short	0x0020
        /*0014*/ 	.byte	0x00, 0xf5, 0x21, 0x00


	//----- nvinfo : EIATTR_KPARAM_INFO
	.align		4
.L_10:
        /*0018*/ 	.byte	0x04, 0x17
        /*001a*/ 	.short	(.L_12 - .L_11)
.L_11:
        /*001c*/ 	.word	0x00000000
        /*0020*/ 	.short	0x0004
        /*0022*/ 	.short	0x0018
        /*0024*/ 	.byte	0x00, 0xf5, 0x21, 0x00


	//----- nvinfo : EIATTR_KPARAM_INFO
	.align		4
.L_12:
        /*0028*/ 	.byte	0x04, 0x17
        /*002a*/ 	.short	(.L_14 - .L_13)
.L_13:
        /*002c*/ 	.word	0x00000000
        /*0030*/ 	.short	0x0003
        /*0032*/ 	.short	0x0010
        /*0034*/ 	.byte	0x00, 0xf0, 0x21, 0x00


	//----- nvinfo : EIATTR_KPARAM_INFO
	.align		4
.L_14:
        /*0038*/ 	.byte	0x04, 0x17
        /*003a*/ 	.short	(.L_16 - .L_15)
.L_15:
        /*003c*/ 	.word	0x00000000
        /*0040*/ 	.short	0x0002
        /*0042*/ 	.short	0x000c
        /*0044*/ 	.byte	0x00, 0xf0, 0x11, 0x00


	//----- nvinfo : EIATTR_KPARAM_INFO
	.align		4
.L_16:
        /*0048*/ 	.byte	0x04, 0x17
        /*004a*/ 	.short	(.L_18 - .L_17)
.L_17:
        /*004c*/ 	.word	0x00000000
        /*0050*/ 	.short	0x0001
        /*0052*/ 	.short	0x0008
        /*0054*/ 	.byte	0x00, 0xf0, 0x11, 0x00


	//----- nvinfo : EIATTR_KPARAM_INFO
	.align		4
.L_18:
        /*0058*/ 	.byte	0x04, 0x17
        /*005a*/ 	.short	(.L_20 - .L_19)
.L_19:
        /*005c*/ 	.word	0x00000000
        /*0060*/ 	.short	0x0000
        /*0062*/ 	.short	0x0000
        /*0064*/ 	.byte	0x00, 0xf5, 0x21, 0x00


	//----- nvinfo : EIATTR_SPARSE_MMA_MASK
	.align		4
.L_20:
        /*0068*/ 	.byte	0x03, 0x50
        /*006a*/ 	.short	0x0000


	//----- nvinfo : EIATTR_MAXREG_COUNT
	.align		4
        /*006c*/ 	.byte	0x03, 0x1b
        /*006e*/ 	.short	0x00ff


	//----- nvinfo : EIATTR_MERCURY_ISA_VERSION
	.align		4
        /*0070*/ 	.byte	0x03, 0x5f
        /*0072*/ 	.short	0x0101


	//----- nvinfo : EIATTR_VRC_CTA_INIT_COUNT
	.align		4
        /*0074*/ 	.byte	0x02, 0x4a
	.zero		1
	.zero		1


	//----- nvinfo : EIATTR_EXIT_INSTR_OFFSETS
	.align		4
        /*0078*/ 	.byte	0x04, 0x1c
        /*007a*/ 	.short	(.L_22 - .L_21)


	//   ....[0]....
.L_21:
        /*007c*/ 	.word	0x00000090


	//   ....[1]....
        /*0080*/ 	.word	0x000000e0


	//   ....[2]....
        /*0084*/ 	.word	0x000009f0


	//   ....[3]....
        /*0088*/ 	.word	0x00000af0


	//   ....[4]....
        /*008c*/ 	.word	0x00000b70


	//   ....[5]....
        /*0090*/ 	.word	0x00000f10


	//   ....[6]....
        /*0094*/ 	.word	0x000010d0


	//   ....[7]....
        /*0098*/ 	.word	0x00001210


	//   ....[8]....
        /*009c*/ 	.word	0x00001310


	//----- nvinfo : EIATTR_CRS_STACK_SIZE
	.align		4
.L_22:
        /*00a0*/ 	.byte	0x04, 0x1e
        /*00a2*/ 	.short	(.L_24 - .L_23)
.L_23:
        /*00a4*/ 	.word	0x00000000


	//----- nvinfo : EIATTR_CBANK_PARAM_SIZE
	.align		4
.L_24:
        /*00a8*/ 	.byte	0x03, 0x19
        /*00aa*/ 	.short	0x0028


	//----- nvinfo : EIATTR_PARAM_CBANK
	.align		4
        /*00ac*/ 	.byte	0x04, 0x0a
        /*00ae*/ 	.short	(.L_26 - .L_25)
	.align		4
.L_25:
        /*00b0*/ 	.word	index@(.nv.constant0._Z21check_password_kernelPciiyPiS_)
        /*00b4*/ 	.short	0x0380
        /*00b6*/ 	.short	0x0028


	//----- nvinfo : EIATTR_SW_WAR
	.align		4
.L_26:
        /*00b8*/ 	.byte	0x04, 0x36
        /*00ba*/ 	.short	(.L_28 - .L_27)
.L_27:
        /*00bc*/ 	.word	0x00000008
.L_28:


//--------------------- .nv.callgraph             --------------------------
	.section	.nv.callgraph,"",@"SHT_CUDA_CALLGRAPH"
	.align	4
	.sectionentsize	8
	.align		4
        /*0000*/ 	.word	0x00000000
	.align		4
        /*0004*/ 	.word	0xffffffff
	.align		4
        /*0008*/ 	.word	0x00000000
	.align		4
        /*000c*/ 	.word	0xfffffffe
	.align		4
        /*0010*/ 	.word	0x00000000
	.align		4
        /*0014*/ 	.word	0xfffffffd
	.align		4
        /*0018*/ 	.word	0x00000000
	.align		4
        /*001c*/ 	.word	0xfffffffc


//--------------------- .nv.constant3             --------------------------
	.section	.nv.constant3,"a",@progbits
.nv.constant3:
	.type		d_CHARSET,@object
	.size		d_CHARSET,(.L_0 - d_CHARSET)
d_CHARSET:
	.zero		37
.L_0:


//--------------------- .text._Z21check_password_kernelPciiyPiS_ --------------------------
	.section	.text._Z21check_password_kernelPciiyPiS_,"ax",@progbits
	.align	128
        .global         _Z21check_password_kernelPciiyPiS_
        .type           _Z21check_password_kernelPciiyPiS_,@function
        .size           _Z21check_password_kernelPciiyPiS_,(.L_x_18 - _Z21check_password_kernelPciiyPiS_)
        .other          _Z21check_password_kernelPciiyPiS_,@"STO_CUDA_ENTRY STV_DEFAULT"
_Z21check_password_kernelPciiyPiS_:
.text._Z21check_password_kernelPciiyPiS_:
[----:B------:R-:W0:Y:S01]  /*0000*/  LDC R1, c[0x0][0x37c] ;  /* 0x0000df00ff017b82 */ /* 0x000e220000000800 */
[----:B------:R-:W1:Y:S07]  /*0010*/  S2R R5, SR_TID.X ;  /* 0x0000000000057919 */ /* 0x000e6e0000002100 */
[----:B------:R-:W1:Y:S01]  /*0020*/  S2UR UR4, SR_CTAID.X ;  /* 0x00000000000479c3 */ /* 0x000e620000002500 */
[----:B------:R-:W2:Y:S01]  /*0030*/  LDCU.64 UR6, c[0x0][0x390] ;  /* 0x00007200ff0677ac */ /* 0x000ea20008000a00 */
[----:B0-----:R-:W-:-:S06]  /*0040*/  VIADD R1, R1, 0xfffffff0 ;  /* 0xfffffff001017836 */ /* 0x001fcc0000000000 */
[----:B------:R-:W1:Y:S02]  /*0050*/  LDC R4, c[0x0][0x360] ;  /* 0x0000d800ff047b82 */ /* 0x000e640000000800 */
[----:B-1----:R-:W-:-:S05]  /*0060*/  IMAD R4, R4, UR4, R5 ;  /* 0x0000000404047c24 */ /* 0x002fca000f8e0205 */
[----:B--2---:R-:W-:-:S04]  /*0070*/  ISETP.GE.U32.AND P0, PT, R4, UR6, PT ;  /* 0x0000000604007c0c */ /* 0x004fc8000bf06070 */
[----:B------:R-:W-:-:S13]  /*0080*/  ISETP.GE.U32.AND.EX P0, PT, RZ, UR7, PT, P0 ;  /* 0x00000007ff007c0c */ /* 0x000fda000bf06100 */
[----:B------:R-:W-:Y:S05]  /*0090*/  @P0 EXIT ;  /* 0x000000000000094d */ /* 0x000fea0003800000 */
[----:B------:R-:W0:Y:S01]  /*00a0*/  LDC.64 R2, c[0x0][0x398] ;  /* 0x0000e600ff027b82 */ /* 0x000e220000000a00 */
[----:B------:R-:W0:Y:S02]  /*00b0*/  LDCU.64 UR6, c[0x0][0x358] ;  /* 0x00006b00ff0677ac */ /* 0x000e240008000a00 */
[----:B0-----:R-:W2:Y:S02]  /*00c0*/  LDG.E R2, desc[UR6][R2.64] ;  /* 0x0000000602027981 */ /* 0x001ea4000c1e1900 */
[----:B--2---:R-:W-:-:S13]  /*00d0*/  ISETP.NE.AND P0, PT, R2, RZ, PT ;  /* 0x000000ff0200720c */ /* 0x004fda0003f05270 */
[----:B------:R-:W-:Y:S05]  /*00e0*/  @P0 EXIT ;  /* 0x000000000000094d */ /* 0x000fea0003800000 */
[----:B------:R-:W0:Y:S01]  /*00f0*/  LDCU UR4, c[0x0][0x38c] ;  /* 0x00007180ff0477ac */ /* 0x000e220008000800 */
[----:B------:R-:W-:Y:S01]  /*0100*/  BSSY.RECONVERGENT B0, `(.L_x_0) ;  /* 0x00000a2000007945 */ /* 0x000fe20003800200 */
[----:B------:R-:W-:Y:S02]  /*0110*/  IMAD.MOV.U32 R5, RZ, RZ, RZ ;  /* 0x000000ffff057224 */ /* 0x000fe400078e00ff */
[----:B0-----:R-:W-:-:S05]  /*0120*/  IMAD.U32 R0, RZ, RZ, UR4 ;  /* 0x00000004ff007e24 */ /* 0x001fca000f8e00ff */
[----:B------:R-:W-:-:S13]  /*0130*/  ISETP.GE.AND P0, PT, R0, 0x1, PT ;  /* 0x000000010000780c */ /* 0x000fda0003f06270 */
[----:B------:R-:W-:Y:S05]  /*0140*/  @!P0 BRA `(.L_x_1) ;  /* 0x00000008006c8947 */ /* 0x000fea0003800000 */
[----:B------:R-:W0:Y:S01]  /*0150*/  LDCU UR4, c[0x0][0x38c] ;  /* 0x00007180ff0477ac */ /* 0x000e220008000800 */
[C---:B------:R-:W-:Y:S02]  /*0160*/  ISETP.GE.U32.AND P0, PT, R0.reuse, 0x8, PT ;  /* 0x000000080000780c */ /* 0x040fe40003f06070 */
[----:B------:R-:W-:Y:S01]  /*0170*/  LOP3.LUT R12, R0, 0x7, RZ, 0xc0, !PT ;  /* 0x00000007000c7812 */ /* 0x000fe200078ec0ff */
[----:B0-----:R-:W-:-:S10]  /*0180*/  IMAD.U32 R2, RZ, RZ, UR4 ;  /* 0x00000004ff027e24 */ /* 0x001fd4000f8e00ff */
[----:B------:R-:W-:Y:S05]  /*0190*/  @!P0 BRA `(.L_x_2) ;  /* 0x0000000400088947 */ /* 0x000fea0003800000 */
[----:B------:R-:W0:Y:S01]  /*01a0*/  LDC.U8 R3, c[0x3][RZ] ;  /* 0x00c00000ff037b82 */ /* 0x000e220000000000 */
[C---:B------:R-:W-:Y:S01]  /*01b0*/  LOP3.LUT R6, R0.reuse, 0x7ffffff8, RZ, 0xc0, !PT ;  /* 0x7ffffff800067812 */ /* 0x040fe200078ec0ff */
[----:B------:R-:W-:-:S04]  /*01c0*/  VIADD R2, R0, 0xfffffffc ;  /* 0xfffffffc00027836 */ /* 0x000fc80000000000 */
[----:B------:R-:W-:-:S07]  /*01d0*/  IMAD.MOV R6, RZ, RZ, -R6 ;  /* 0x000000ffff067224 */ /* 0x000fce00078e0a06 */
.L_x_3:
[C---:B------:R-:W-:Y:S01]  /*01e0*/  IMAD.HI.U32 R7, R4.reuse, -0x602e32a5, RZ ;  /* 0x9fd1cd5b04077827 */ /* 0x040fe200078e00ff */
[----:B------:R-:W-:Y:S02]  /*01f0*/  ISETP.GE.U32.AND P1, PT, R4, -0x7e40f000, PT ;  /* 0x81bf10000400780c */ /* 0x000fe40003f26070 */
[----:B---3--:R-:W-:Y:S01]  /*0200*/  SHF.R.U32.HI R14, RZ, 0xa, R4 ;  /* 0x0000000aff0e7819 */ /* 0x008fe20000011604 */
[--C-:B------:R-:W-:Y:S01]  /*0210*/  IMAD.IADD R20, R1, 0x1, R2.reuse ;  /* 0x0000000101147824 */ /* 0x100fe200078e0202 */
[----:B------:R-:W-:Y:S01]  /*0220*/  SHF.R.U32.HI R11, RZ, 0x14, R7 ;  /* 0x00000014ff0b7819 */ /* 0x000fe20000011607 */
[----:B------:R-:W-:Y:S01]  /*0230*/  VIADD R6, R6, 0x8 ;  /* 0x0000000806067836 */ /* 0x000fe20000000000 */
[----:B------:R-:W-:Y:S01]  /*0240*/  ISETP.GE.U32.AND.EX P1, PT, R5, RZ, PT, P1 ;  /* 0x000000ff0500720c */ /* 0x000fe20003f26110 */
[----:B------:R-:W-:Y:S01]  /*0250*/  IMAD.HI.U32 R14, R14, 0x2383f5, RZ ;  /* 0x002383f50e0e7827 */ /* 0x000fe200078e00ff */
[----:B------:R-:W-:Y:S02]  /*0260*/  ISETP.GT.U32.AND P0, PT, R4, -0x7e40f001, PT ;  /* 0x81bf0fff0400780c */ /* 0x000fe40003f04070 */
[----:B------:R-:W-:Y:S01]  /*0270*/  IADD3 R22, PT, PT, R1, 0x3, R2 ;  /* 0x0000000301167810 */ /* 0x000fe20007ffe002 */
[----:B------:R-:W-:Y:S01]  /*0280*/  IMAD R7, R11, 0xe39, RZ ;  /* 0x00000e390b077824 */ /* 0x000fe200078e02ff */
[----:B------:R-:W-:-:S02]  /*0290*/  SHF.R.U32.HI R14, RZ, 0x5, R14 ;  /* 0x00000005ff0e7819 */ /* 0x000fc4000001160e */
[----:B------:R-:W-:Y:S02]  /*02a0*/  ISETP.GT.U32.AND.EX P0, PT, R5, RZ, PT, P0 ;  /* 0x000000ff0500720c */ /* 0x000fe40003f04100 */
[----:B------:R-:W-:Y:S02]  /*02b0*/  SHF.R.U32.HI R7, RZ, 0x11, R7 ;  /* 0x00000011ff077819 */ /* 0x000fe40000011607 */
[--C-:B------:R-:W-:Y:S01]  /*02c0*/  IADD3 R5, PT, PT, R1, 0x2, R2.reuse ;  /* 0x0000000201057810 */ /* 0x100fe20007ffe002 */
[----:B------:R-:W-:Y:S01]  /*02d0*/  @P1 VIADD R14, R14, 0xffffffdc ;  /* 0xffffffdc0e0e1836 */ /* 0x000fe20000000000 */
[----:B------:R-:W-:Y:S01]  /*02e0*/  PRMT R10, R7, 0x9910, RZ ;  /* 0x00009910070a7816 */ /* 0x000fe200000000ff */
[----:B------:R-:W-:Y:S01]  /*02f0*/  IMAD.HI.U32 R7, R4, -0x35ba7819, RZ ;  /* 0xca4587e704077827 */ /* 0x000fe200078e00ff */
[C-C-:B------:R-:W-:Y:S02]  /*0300*/  IADD3 R17, PT, PT, R1.reuse, -0x1, R2.reuse ;  /* 0xffffffff01117810 */ /* 0x140fe40007ffe002 */
[C-C-:B------:R-:W-:Y:S01]  /*0310*/  IADD3 R15, PT, PT, R1.reuse, -0x2, R2.reuse ;  /* 0xfffffffe010f7810 */ /* 0x140fe20007ffe002 */
[----:B------:R-:W-:Y:S01]  /*0320*/  IMAD R10, R10, 0x24, RZ ;  /* 0x000000240a0a7824 */ /* 0x000fe200078e02ff */
[----:B------:R-:W-:Y:S01]  /*0330*/  SHF.R.U32.HI R8, RZ, 0xa, R7 ;  /* 0x0000000aff087819 */ /* 0x000fe20000011607 */
[----:B------:R-:W-:Y:S01]  /*0340*/  IMAD.HI.U32 R7, R4, 0x38e38e39, RZ ;  /* 0x38e38e3904077827 */ /* 0x000fe200078e00ff */
[----:B------:R-:W1:Y:S01]  /*0350*/  LDC.U8 R14, c[0x3][R14] ;  /* 0x00c000000e0e7b82 */ /* 0x000e620000000000 */
[----:B------:R-:W-:-:S02]  /*0360*/  IADD3 R18, PT, PT, R1, -0x3, R2 ;  /* 0xfffffffd01127810 */ /* 0x000fc40007ffe002 */
[----:B------:R-:W-:Y:S01]  /*0370*/  IMAD.HI.U32 R9, R8, 0x71c71c8, RZ ;  /* 0x071c71c808097827 */ /* 0x000fe200078e00ff */
[----:B------:R-:W-:Y:S02]  /*0380*/  SHF.R.U32.HI R7, RZ, 0x3, R7 ;  /* 0x00000003ff077819 */ /* 0x000fe40000011607 */
[----:B------:R-:W-:Y:S01]  /*0390*/  IADD3 R16, PT, PT, R1, -0x4, R2 ;  /* 0xfffffffc01107810 */ /* 0x000fe20007ffe002 */
[----:B------:R-:W-:Y:S02]  /*03a0*/  IMAD.MOV R10, RZ, RZ, -R10 ;  /* 0x000000ffff0a7224 */ /* 0x000fe400078e0a0a */
[----:B------:R-:W-:-:S03]  /*03b0*/  IMAD R9, R9, -0x24, R8 ;  /* 0xffffffdc09097824 */ /* 0x000fc600078e0208 */
[----:B------:R-:W-:Y:S01]  /*03c0*/  PRMT R8, R10, 0x7710, RZ ;  /* 0x000077100a087816 */ /* 0x000fe200000000ff */
[----:B------:R-:W-:Y:S02]  /*03d0*/  IMAD.HI.U32 R10, R4, 0x59e60383, RZ ;  /* 0x59e60383040a7827 */ /* 0x000fe400078e00ff */
[----:B------:R-:W2:Y:S02]  /*03e0*/  LDC.U8 R9, c[0x3][R9] ;  /* 0x00c0000009097b82 */ /* 0x000ea40000000000 */
[----:B------:R-:W-:Y:S01]  /*03f0*/  IMAD.IADD R13, R11, 0x1, R8 ;  /* 0x000000010b0d7824 */ /* 0x000fe200078e0208 */
[----:B------:R-:W-:Y:S01]  /*0400*/  SHF.R.U32.HI R10, RZ, 0xe, R10 ;  /* 0x0000000eff0a7819 */ /* 0x000fe2000001160a */
[----:B------:R-:W-:-:S04]  /*0410*/  IMAD.HI.U32 R8, R7, 0x71c71c8, RZ ;  /* 0x071c71c807087827 */ /* 0x000fc800078e00ff */
[----:B------:R-:W-:Y:S02]  /*0420*/  IMAD R8, R8, -0x24, R7 ;  /* 0xffffffdc08087824 */ /* 0x000fe400078e0207 */
[----:B------:R-:W-:-:S04]  /*0430*/  IMAD.HI.U32 R11, R10, 0x71c71c8, RZ ;  /* 0x071c71c80a0b7827 */ /* 0x000fc800078e00ff */
[----:B------:R-:W-:Y:S01]  /*0440*/  IMAD R7, R7, -0x24, R4 ;  /* 0xffffffdc07077824 */ /* 0x000fe200078e0204 */
[----:B------:R-:W3:Y:S01]  /*0450*/  LDC.U8 R8, c[0x3][R8] ;  /* 0x00c0000008087b82 */ /* 0x000ee20000000000 */
[----:B------:R-:W-:Y:S01]  /*0460*/  IMAD R11, R11, -0x24, R10 ;  /* 0xffffffdc0b0b7824 */ /* 0x000fe200078e020a */
[----:B------:R-:W-:Y:S02]  /*0470*/  LOP3.LUT R10, R13, 0xffff, RZ, 0xc0, !PT ;  /* 0x0000ffff0d0a7812 */ /* 0x000fe400078ec0ff */
[----:B------:R-:W-:Y:S02]  /*0480*/  SEL R13, RZ, 0x1, !P0 ;  /* 0x00000001ff0d7807 */ /* 0x000fe40004000000 */
[----:B------:R-:W-:Y:S01]  /*0490*/  IADD3 R4, PT, PT, R1, 0x1, R2 ;  /* 0x0000000101047810 */ /* 0x000fe20007ffe002 */
[----:B------:R-:W-:Y:S01]  /*04a0*/  VIADD R2, R2, 0xfffffff8 ;  /* 0xfffffff802027836 */ /* 0x000fe20000000000 */
[----:B------:R-:W4:Y:S01]  /*04b0*/  LDC.U8 R7, c[0x3][R7] ;  /* 0x00c0000007077b82 */ /* 0x000f220000000000 */
[----:B------:R-:W-:-:S07]  /*04c0*/  ISETP.NE.AND P0, PT, R6, RZ, PT ;  /* 0x000000ff0600720c */ /* 0x000fce0003f05270 */
[----:B------:R-:W5:Y:S08]  /*04d0*/  LDC.U8 R11, c[0x3][R11] ;  /* 0x00c000000b0b7b82 */ /* 0x000f700000000000 */
[----:B------:R-:W0:Y:S08]  /*04e0*/  LDC.U8 R10, c[0x3][R10] ;  /* 0x00c000000a0a7b82 */ /* 0x000e300000000000 */
[----:B------:R-:W1:Y:S01]  /*04f0*/  LDC.U8 R13, c[0x3][R13] ;  /* 0x00c000000d0d7b82 */ /* 0x000e620000000000 */
[----:B----4-:R-:W-:Y:S04]  /*0500*/  STL.U8 [R22], R7 ;  /* 0x0000000716007387 */ /* 0x010fe80000100000 */
[----:B---3--:R-:W-:Y:S04]  /*0510*/  STL.U8 [R5], R8 ;  /* 0x0000000805007387 */ /* 0x008fe80000100000 */
[----:B--2---:R2:W-:Y:S04]  /*0520*/  STL.U8 [R4], R9 ;  /* 0x0000000904007387 */ /* 0x0045e80000100000 */
[----:B-----5:R3:W-:Y:S04]  /*0530*/  STL.U8 [R20], R11 ;  /* 0x0000000b14007387 */ /* 0x0207e80000100000 */
[----:B0-----:R3:W-:Y:S01]  /*0540*/  STL.U8 [R17], R10 ;  /* 0x0000000a11007387 */ /* 0x0017e20000100000 */
[----:B--2---:R-:W-:-:S03]  /*0550*/  CS2R R4, SRZ ;  /* 0x0000000000047805 */ /* 0x004fc6000001ff00 */
[----:B-1----:R3:W-:Y:S04]  /*0560*/  STL.U8 [R15], R14 ;  /* 0x0000000e0f007387 */ /* 0x0027e80000100000 */
[----:B------:R3:W-:Y:S04]  /*0570*/  STL.U8 [R18], R13 ;  /* 0x0000000d12007387 */ /* 0x0007e80000100000 */
[----:B------:R3:W-:Y:S01]  /*0580*/  STL.U8 [R16], R3 ;  /* 0x0000000310007387 */ /* 0x0007e20000100000 */
[----:B------:R-:W-:Y:S05]  /*0590*/  @P0 BRA `(.L_x_3) ;  /* 0xfffffffc00100947 */ /* 0x000fea000383ffff */
[----:B------:R-:W-:Y:S01]  /*05a0*/  VIADD R2, R2, 0x4 ;  /* 0x0000000402027836 */ /* 0x000fe20000000000 */
[----:B------:R-:W-:-:S07]  /*05b0*/  CS2R R4, SRZ ;  /* 0x0000000000047805 */ /* 0x000fce000001ff00 */
.L_x_2:
[----:B------:R-:W-:-:S13]  /*05c0*/  ISETP.NE.AND P0, PT, R12, RZ, PT ;  /* 0x000000ff0c00720c */ /* 0x000fda0003f05270 */
[----:B------:R-:W-:Y:S05]  /*05d0*/  @!P0 BRA `(.L_x_4) ;  /* 0x0000000000ec8947 */ /* 0x000fea0003800000 */
[----:B------:R-:W-:Y:S02]  /*05e0*/  ISETP.GE.U32.AND P0, PT, R12, 0x4, PT ;  /* 0x000000040c00780c */ /* 0x000fe40003f06070 */
[----:B---3--:R-:W-:-:S04]  /*05f0*/  LOP3.LUT R11, R0, 0x3, RZ, 0xc0, !PT ;  /* 0x00000003000b7812 */ /* 0x008fc800078ec0ff */
[----:B------:R-:W-:-:S07]  /*0600*/  ISETP.NE.AND P1, PT, R11, RZ, PT ;  /* 0x000000ff0b00720c */ /* 0x000fce0003f25270 */
[----:B------:R-:W-:Y:S06]  /*0610*/  @!P0 BRA `(.L_x_5) ;  /* 0x0000000000748947 */ /* 0x000fec0003800000 */
[----:B------:R-:W-:Y:S01]  /*0620*/  IMAD.HI.U32 R3, R4, 0x38e38e39, RZ ;  /* 0x38e38e3904037827 */ /* 0x000fe200078e00ff */
[----:B------:R-:W-:-:S03]  /*0630*/  IADD3 R12, PT, PT, R1, -0x1, R2 ;  /* 0xffffffff010c7810 */ /* 0x000fc60007ffe002 */
[----:B------:R-:W-:Y:S01]  /*0640*/  IMAD.HI.U32 R5, R4, -0x35ba7819, RZ ;  /* 0xca4587e704057827 */ /* 0x000fe200078e00ff */
[----:B------:R-:W-:-:S03]  /*0650*/  SHF.R.U32.HI R3, RZ, 0x3, R3 ;  /* 0x00000003ff037819 */ /* 0x000fc60000011603 */
[----:B------:R-:W-:Y:S01]  /*0660*/  IMAD.HI.U32 R6, R4, 0x59e60383, RZ ;  /* 0x59e6038304067827 */ /* 0x000fe200078e00ff */
[----:B------:R-:W-:-:S03]  /*0670*/  SHF.R.U32.HI R7, RZ, 0xa, R5 ;  /* 0x0000000aff077819 */ /* 0x000fc60000011605 */
[C---:B------:R-:W-:Y:S01]  /*0680*/  IMAD R5, R3.reuse, -0x24, R4 ;  /* 0xffffffdc03057824 */ /* 0x040fe200078e0204 */
[----:B------:R-:W-:Y:S01]  /*0690*/  SHF.R.U32.HI R9, RZ, 0xe, R6 ;  /* 0x0000000eff097819 */ /* 0x000fe20000011606 */
[----:B------:R-:W-:-:S04]  /*06a0*/  IMAD.HI.U32 R6, R3, 0x71c71c8, RZ ;  /* 0x071c71c803067827 */ /* 0x000fc800078e00ff */
[----:B------:R-:W-:Y:S01]  /*06b0*/  IMAD.HI.U32 R8, R7, 0x71c71c8, RZ ;  /* 0x071c71c807087827 */ /* 0x000fe200078e00ff */
[----:B------:R-:W0:Y:S03]  /*06c0*/  LDC.U8 R5, c[0x3][R5] ;  /* 0x00c0000005057b82 */ /* 0x000e260000000000 */
[----:B------:R-:W-:-:S04]  /*06d0*/  IMAD.HI.U32 R10, R9, 0x71c71c8, RZ ;  /* 0x071c71c8090a7827 */ /* 0x000fc800078e00ff */
[----:B------:R-:W-:Y:S02]  /*06e0*/  IMAD R6, R6, -0x24, R3 ;  /* 0xffffffdc06067824 */ /* 0x000fe400078e0203 */
[----:B------:R-:W-:Y:S01]  /*06f0*/  IMAD R8, R8, -0x24, R7 ;  /* 0xffffffdc08087824 */ /* 0x000fe200078e0207 */
[C-C-:B------:R-:W-:Y:S01]  /*0700*/  IADD3 R7, PT, PT, R1.reuse, -0x3, R2.reuse ;  /* 0xfffffffd01077810 */ /* 0x140fe20007ffe002 */
[----:B------:R-:W-:Y:S01]  /*0710*/  IMAD R10, R10, -0x24, R9 ;  /* 0xffffffdc0a0a7824 */ /* 0x000fe200078e0209 */
[----:B------:R-:W-:Y:S01]  /*0720*/  IADD3 R9, PT, PT, R1, -0x2, R2 ;  /* 0xfffffffe01097810 */ /* 0x000fe20007ffe002 */
[----:B------:R-:W1:Y:S01]  /*0730*/  LDC.U8 R6, c[0x3][R6] ;  /* 0x00c0000006067b82 */ /* 0x000e620000000000 */
[----:B------:R-:W-:Y:S02]  /*0740*/  VIADD R2, R2, 0xfffffffc ;  /* 0xfffffffc02027836 */ /* 0x000fe40000000000 */
[----:B------:R-:W-:-:S04]  /*0750*/  IMAD.HI.U32 R4, R4, -0x602e32a5, RZ ;  /* 0x9fd1cd5b04047827 */ /* 0x000fc800078e00ff */
[----:B------:R-:W-:Y:S01]  /*0760*/  IMAD.IADD R3, R1, 0x1, R2 ;  /* 0x0000000101037824 */ /* 0x000fe200078e0202 */
[----:B------:R-:W2:Y:S01]  /*0770*/  LDC.U8 R8, c[0x3][R8] ;  /* 0x00c0000008087b82 */ /* 0x000ea20000000000 */
[----:B------:R-:W-:-:S07]  /*0780*/  SHF.R.U32.HI R4, RZ, 0x14, R4 ;  /* 0x00000014ff047819 */ /* 0x000fce0000011604 */
[----:B------:R-:W3:Y:S01]  /*0790*/  LDC.U8 R10, c[0x3][R10] ;  /* 0x00c000000a0a7b82 */ /* 0x000ee20000000000 */
[----:B0-----:R0:W-:Y:S02]  /*07a0*/  STL.U8 [R12], R5 ;  /* 0x000000050c007387 */ /* 0x0011e40000100000 */
[----:B0-----:R-:W-:Y:S02]  /*07b0*/  IMAD.MOV.U32 R5, RZ, RZ, RZ ;  /* 0x000000ffff057224 */ /* 0x001fe400078e00ff */
[----:B-1----:R0:W-:Y:S04]  /*07c0*/  STL.U8 [R9], R6 ;  /* 0x0000000609007387 */ /* 0x0021e80000100000 */
[----:B--2---:R0:W-:Y:S04]  /*07d0*/  STL.U8 [R7], R8 ;  /* 0x0000000807007387 */ /* 0x0041e80000100000 */
[----:B---3--:R0:W-:Y:S02]  /*07e0*/  STL.U8 [R3], R10 ;  /* 0x0000000a03007387 */ /* 0x0081e40000100000 */
.L_x_5:
[----:B------:R-:W-:Y:S05]  /*07f0*/  @!P1 BRA `(.L_x_4) ;  /* 0x0000000000649947 */ /* 0x000fea0003800000 */
[----:B------:R-:W-:Y:S02]  /*0800*/  ISETP.NE.AND P0, PT, R11, 0x1, PT ;  /* 0x000000010b00780c */ /* 0x000fe40003f05270 */
[----:B0-----:R-:W-:-:S04]  /*0810*/  LOP3.LUT R3, R0, 0x1, RZ, 0xc0, !PT ;  /* 0x0000000100037812 */ /* 0x001fc800078ec0ff */
[----:B------:R-:W-:-:S07]  /*0820*/  ISETP.NE.U32.AND P1, PT, R3, 0x1, PT ;  /* 0x000000010300780c */ /* 0x000fce0003f25070 */
[----:B------:R-:W-:Y:S06]  /*0830*/  @!P0 BRA `(.L_x_6) ;  /* 0x00000000003c8947 */ /* 0x000fec0003800000 */
[----:B------:R-:W-:-:S05]  /*0840*/  IMAD.HI.U32 R3, R4, 0x38e38e39, RZ ;  /* 0x38e38e3904037827 */ /* 0x000fca00078e00ff */
[----:B------:R-:W-:-:S05]  /*0850*/  SHF.R.U32.HI R3, RZ, 0x3, R3 ;  /* 0x00000003ff037819 */ /* 0x000fca0000011603 */
[----:B------:R-:W-:-:S04]  /*0860*/  IMAD.HI.U32 R6, R3, 0x71c71c8, RZ ;  /* 0x071c71c803067827 */ /* 0x000fc800078e00ff */
[----:B------:R-:W-:Y:S02]  /*0870*/  IMAD R5, R3, -0x24, R4 ;  /* 0xffffffdc03057824 */ /* 0x000fe400078e0204 */
[----:B------:R-:W-:Y:S01]  /*0880*/  IMAD R3, R6, -0x24, R3 ;  /* 0xffffffdc06037824 */ /* 0x000fe200078e0203 */
[----:B------:R-:W-:Y:S01]  /*0890*/  IADD3 R6, PT, PT, R1, -0x1, R2 ;  /* 0xffffffff01067810 */ /* 0x000fe20007ffe002 */
[----:B------:R-:W-:Y:S02]  /*08a0*/  VIADD R2, R2, 0xfffffffe ;  /* 0xfffffffe02027836 */ /* 0x000fe40000000000 */
[----:B------:R-:W0:Y:S01]  /*08b0*/  LDC.U8 R5, c[0x3][R5] ;  /* 0x00c0000005057b82 */ /* 0x000e220000000000 */
[----:B------:R-:W-:-:S04]  /*08c0*/  IMAD.HI.U32 R4, R4, -0x35ba7819, RZ ;  /* 0xca4587e704047827 */ /* 0x000fc800078e00ff */
[----:B------:R-:W-:Y:S01]  /*08d0*/  IMAD.IADD R8, R1, 0x1, R2 ;  /* 0x0000000101087824 */ /* 0x000fe200078e0202 */
[----:B------:R-:W-:Y:S02]  /*08e0*/  SHF.R.U32.HI R4, RZ, 0xa, R4 ;  /* 0x0000000aff047819 */ /* 0x000fe40000011604 */
[----:B------:R-:W1:Y:S01]  /*08f0*/  LDC.U8 R3, c[0x3][R3] ;  /* 0x00c0000003037b82 */ /* 0x000e620000000000 */
[----:B0-----:R0:W-:Y:S04]  /*0900*/  STL.U8 [R6], R5 ;  /* 0x0000000506007387 */ /* 0x0011e80000100000 */
[----:B-1----:R1:W-:Y:S01]  /*0910*/  STL.U8 [R8], R3 ;  /* 0x0000000308007387 */ /* 0x0023e20000100000 */
[----:B0-----:R-:W-:-:S07]  /*0920*/  IMAD.MOV.U32 R5, RZ, RZ, RZ ;  /* 0x000000ffff057224 */ /* 0x001fce00078e00ff */
.L_x_6:
[----:B-1----:R-:W-:Y:S01]  /*0930*/  @!P1 IMAD.HI.U32 R3, R4, 0x38e38e39, RZ ;  /* 0x38e38e3904039827 */ /* 0x002fe200078e00ff */
[----:B------:R-:W-:-:S04]  /*0940*/  @!P1 IADD3 R2, PT, PT, R1, -0x1, R2 ;  /* 0xffffffff01029810 */ /* 0x000fc80007ffe002 */
[----:B------:R-:W-:-:S05]  /*0950*/  @!P1 SHF.R.U32.HI R3, RZ, 0x3, R3 ;  /* 0x00000003ff039819 */ /* 0x000fca0000011603 */
[----:B------:R-:W-:-:S06]  /*0960*/  @!P1 IMAD R3, R3, -0x24, R4 ;  /* 0xffffffdc03039824 */ /* 0x000fcc00078e0204 */
[----:B------:R-:W0:Y:S02]  /*0970*/  @!P1 LDC.U8 R3, c[0x3][R3] ;  /* 0x00c0000003039b82 */ /* 0x000e240000000000 */
[----:B0-----:R1:W-:Y:S02]  /*0980*/  @!P1 STL.U8 [R2], R3 ;  /* 0x0000000302009387 */ /* 0x0013e40000100000 */
.L_x_4:
[----:B01-3--:R-:W0:Y:S01]  /*0990*/  LDC.64 R2, c[0x0][0x380] ;  /* 0x0000e000ff027b82 */ /* 0x00be220000000a00 */
[----:B------:R-:W-:-:S05]  /*09a0*/  IMAD.IADD R4, R1, 0x1, R0 ;  /* 0x0000000101047824 */ /* 0x000fca00078e0200 */
[----:B------:R1:W-:Y:S04]  /*09b0*/  STL.U8 [R4], RZ ;  /* 0x000000ff04007387 */ /* 0x0003e80000100000 */
[----:B------:R-:W2:Y:S04]  /*09c0*/  LDL.U8 R0, [R1] ;  /* 0x0000000001007983 */ /* 0x000ea80000100000 */
[----:B0-----:R-:W2:Y:S02]  /*09d0*/  LDG.E.U8 R3, desc[UR6][R2.64] ;  /* 0x0000000602037981 */ /* 0x001ea4000c1e1100 */
[----:B--2---:R-:W-:-:S13]  /*09e0*/  ISETP.NE.AND P0, PT, R0, R3, PT ;  /* 0x000000030000720c */ /* 0x004fda0003f05270 */
[----:B-1----:R-:W-:Y:S05]  /*09f0*/  @P0 EXIT ;  /* 0x000000000000094d */ /* 0x002fea0003800000 */
[----:B------:R-:W-:Y:S01]  /*0a00*/  IMAD.MOV.U32 R0, RZ, RZ, RZ ;  /* 0x000000ffff007224 */ /* 0x000fe200078e00ff */
[----:B------:R-:W0:Y:S01]  /*0a10*/  LDCU UR10, c[0x0][0x38c] ;  /* 0x00007180ff0a77ac */ /* 0x000e220008000800 */
[----:B------:R-:W1:Y:S05]  /*0a20*/  LDCU.64 UR8, c[0x0][0x380] ;  /* 0x00007000ff0877ac */ /* 0x000e6a0008000a00 */
.L_x_8:
[----:B------:R-:W-:Y:S02]  /*0a30*/  VIADD R3, R0, 0x1 ;  /* 0x0000000100037836 */ /* 0x000fe40000000000 */
[----:B0-----:R-:W-:-:S05]  /*0a40*/  IMAD.U32 R0, RZ, RZ, UR10 ;  /* 0x0000000aff007e24 */ /* 0x001fca000f8e00ff */
[----:B------:R-:W-:-:S13]  /*0a50*/  ISETP.NE.AND P0, PT, R3, R0, PT ;  /* 0x000000000300720c */ /* 0x000fda0003f05270 */
[----:B------:R-:W-:Y:S05]  /*0a60*/  @!P0 BRA `(.L_x_7) ;  /* 0x00000000002c8947 */ /* 0x000fea0003800000 */
[----:B------:R-:W-:-:S04]  /*0a70*/  IMAD.MOV.U32 R0, RZ, RZ, R3 ;  /* 0x000000ffff007224 */ /* 0x000fc800078e0003 */
[----:B------:R-:W-:Y:S01]  /*0a80*/  IMAD.IADD R4, R1, 0x1, R0 ;  /* 0x0000000101047824 */ /* 0x000fe200078e0200 */
[----:B-1----:R-:W-:-:S05]  /*0a90*/  IADD3 R2, P0, PT, R0, UR8, RZ ;  /* 0x0000000800027c10 */ /* 0x002fca000ff1e0ff */
[----:B------:R-:W-:Y:S01]  /*0aa0*/  IMAD.X R3, RZ, RZ, UR9, P0 ;  /* 0x00000009ff037e24 */ /* 0x000fe200080e06ff */
[----:B------:R-:W2:Y:S05]  /*0ab0*/  LDL.U8 R4, [R4] ;  /* 0x0000000004047983 */ /* 0x000eaa0000100000 */
[----:B------:R-:W2:Y:S02]  /*0ac0*/  LDG.E.U8 R3, desc[UR6][R2.64] ;  /* 0x0000000602037981 */ /* 0x000ea4000c1e1100 */
[----:B--2---:R-:W-:-:S13]  /*0ad0*/  ISETP.NE.AND P0, PT, R4, R3, PT ;  /* 0x000000030400720c */ /* 0x004fda0003f05270 */
[----:B------:R-:W-:Y:S05]  /*0ae0*/  @!P0 BRA `(.L_x_8) ;  /* 0xfffffffc00d08947 */ /* 0x000fea000383ffff */
[----:B------:R-:W-:Y:S05]  /*0af0*/  EXIT ;  /* 0x000000000000794d */ /* 0x000fea0003800000 */
.L_x_1:
[----:B------:R-:W-:-:S05]  /*0b00*/  IMAD.IADD R2, R1, 0x1, R0 ;  /* 0x0000000101027824 */ /* 0x000fca00078e0200 */
[----:B------:R0:W-:Y:S02]  /*0b10*/  STL.U8 [R2], RZ ;  /* 0x000000ff02007387 */ /* 0x0001e40000100000 */
.L_x_7:
[----:B-1----:R-:W-:Y:S05]  /*0b20*/  BSYNC.RECONVERGENT B0 ;  /* 0x0000000000007941 */ /* 0x002fea0003800200 */
.L_x_0:
[----:B0-----:R-:W0:Y:S01]  /*0b30*/  LDC.64 R2, c[0x0][0x398] ;  /* 0x0000e600ff027b82 */ /* 0x001e220000000a00 */
[----:B------:R-:W-:Y:S01]  /*0b40*/  ISETP.GE.AND P0, PT, R0, RZ, PT ;  /* 0x000000ff0000720c */ /* 0x000fe20003f06270 */
[----:B------:R-:W-:-:S05]  /*0b50*/  IMAD.MOV.U32 R5, RZ, RZ, 0x1 ;  /* 0x00000001ff057424 */ /* 0x000fca00078e00ff */
[----:B0-----:R0:W-:Y:S07]  /*0b60*/  STG.E desc[UR6][R2.64], R5 ;  /* 0x0000000502007986 */ /* 0x0011ee000c101906 */
[----:B------:R-:W-:Y:S05]  /*0b70*/  @!P0 EXIT ;  /* 0x000000000000894d */ /* 0x000fea0003800000 */
[C---:B------:R-:W-:Y:S01]  /*0b80*/  ISETP.GE.U32.AND P1, PT, R0.reuse, 0xf, PT ;  /* 0x0000000f0000780c */ /* 0x040fe20003f26070 */
[----:B0-----:R-:W-:Y:S01]  /*0b90*/  VIADD R3, R0, 0x1 ;  /* 0x0000000100037836 */ /* 0x001fe20000000000 */
[----:B------:R-:W-:Y:S01]  /*0ba0*/  BSSY.RECONVERGENT B0, `(.L_x_9) ;  /* 0x0000036000007945 */ /* 0x000fe20003800200 */
[----:B------:R-:W-:-:S03]  /*0bb0*/  IMAD.MOV.U32 R0, RZ, RZ, RZ ;  /* 0x000000ffff007224 */ /* 0x000fc600078e00ff */
[----:B------:R-:W-:-:S04]  /*0bc0*/  LOP3.LUT R20, R3, 0xf, RZ, 0xc0, !PT ;  /* 0x0000000f03147812 */ /* 0x000fc800078ec0ff */
[----:B------:R-:W-:-:S03]  /*0bd0*/  ISETP.NE.AND P0, PT, R20, RZ, PT ;  /* 0x000000ff1400720c */ /* 0x000fc60003f05270 */
[----:B------:R-:W-:Y:S10]  /*0be0*/  @!P1 BRA `(.L_x_10) ;  /* 0x0000000000c49947 */ /* 0x000ff40003800000 */
[----:B------:R-:W0:Y:S01]  /*0bf0*/  LDCU.64 UR4, c[0x0][0x3a0] ;  /* 0x00007400ff0477ac */ /* 0x000e220008000a00 */
[----:B------:R-:W-:Y:S01]  /*0c00*/  LOP3.LUT R0, R3, 0xfffffff0, RZ, 0xc0, !PT ;  /* 0xfffffff003007812 */ /* 0x000fe200078ec0ff */
[----:B------:R-:W-:-:S04]  /*0c10*/  IMAD.MOV.U32 R2, RZ, RZ, R1 ;  /* 0x000000ffff027224 */ /* 0x000fc800078e0001 */
[----:B------:R-:W-:Y:S01]  /*0c20*/  IMAD.MOV R8, RZ, RZ, -R0 ;  /* 0x000000ffff087224 */ /* 0x000fe200078e0a00 */
[----:B0-----:R-:W-:-:S04]  /*0c30*/  UIADD3 UR4, UP0, UPT, UR4, 0x7, URZ ;  /* 0x0000000704047890 */ /* 0x001fc8000ff1e0ff */
[----:B------:R-:W-:Y:S02]  /*0c40*/  UIADD3.X UR5, UPT, UPT, URZ, UR5, URZ, UP0, !UPT ;  /* 0x00000005ff057290 */ /* 0x000fe400087fe4ff */
[----:B------:R-:W-:-:S04]  /*0c50*/  IMAD.U32 R18, RZ, RZ, UR4 ;  /* 0x00000004ff127e24 */ /* 0x000fc8000f8e00ff */
[----:B------:R-:W-:-:S07]  /*0c60*/  IMAD.U32 R22, RZ, RZ, UR5 ;  /* 0x00000005ff167e24 */ /* 0x000fce000f8e00ff */
.L_x_11:
[----:B0-----:R0:W2:Y:S01]  /*0c70*/  LDL.128 R4, [R2] ;  /* 0x0000000002047983 */ /* 0x0010a20000100c00 */
[----:B------:R-:W-:-:S05]  /*0c80*/  VIADD R8, R8, 0x10 ;  /* 0x0000001008087836 */ /* 0x000fca0000000000 */
[----:B------:R-:W-:Y:S01]  /*0c90*/  ISETP.NE.AND P1, PT, R8, RZ, PT ;  /* 0x000000ff0800720c */ /* 0x000fe20003f25270 */
[----:B0-----:R-:W-:Y:S01]  /*0ca0*/  VIADD R2, R2, 0x10 ;  /* 0x0000001002027836 */ /* 0x001fe20000000000 */
[C---:B--2---:R-:W-:Y:S02]  /*0cb0*/  PRMT R10, R4.reuse, 0x7773, RZ ;  /* 0x00007773040a7816 */ /* 0x044fe400000000ff */
[C---:B------:R-:W-:Y:S02]  /*0cc0*/  PRMT R12, R4.reuse, 0x7772, RZ ;  /* 0x00007772040c7816 */ /* 0x040fe400000000ff */
[C---:B------:R-:W-:Y:S02]  /*0cd0*/  PRMT R14, R4.reuse, 0x7771, RZ ;  /* 0x00007771040e7816 */ /* 0x040fe400000000ff */
[----:B------:R-:W-:Y:S01]  /*0ce0*/  PRMT R16, R4, 0x7770, RZ ;  /* 0x0000777004107816 */ /* 0x000fe200000000ff */
[----:B------:R-:W-:Y:S01]  /*0cf0*/  IMAD.MOV.U32 R4, RZ, RZ, R18 ;  /* 0x000000ffff047224 */ /* 0x000fe200078e0012 */
[----:B------:R-:W-:-:S02]  /*0d00*/  PRMT R27, R5, 0x7771, RZ ;  /* 0x00007771051b7816 */ /* 0x000fc400000000ff */
[C---:B------:R-:W-:Y:S02]  /*0d10*/  PRMT R23, R5.reuse, 0x7773, RZ ;  /* 0x0000777305177816 */ /* 0x040fe400000000ff */
[C---:B------:R-:W-:Y:S02]  /*0d20*/  PRMT R25, R5.reuse, 0x7772, RZ ;  /* 0x0000777205197816 */ /* 0x040fe400000000ff */
[----:B------:R-:W-:Y:S01]  /*0d30*/  PRMT R29, R5, 0x7770, RZ ;  /* 0x00007770051d7816 */ /* 0x000fe200000000ff */
[----:B------:R-:W-:Y:S01]  /*0d40*/  IMAD.MOV.U32 R5, RZ, RZ, R22 ;  /* 0x000000ffff057224 */ /* 0x000fe200078e0016 */
[C---:B------:R-:W-:Y:S02]  /*0d50*/  PRMT R9, R7.reuse, 0x7773, RZ ;  /* 0x0000777307097816 */ /* 0x040fe400000000ff */
[C---:B------:R-:W-:Y:S02]  /*0d60*/  PRMT R11, R7.reuse, 0x7772, RZ ;  /* 0x00007772070b7816 */ /* 0x040fe400000000ff */
[C---:B------:R-:W-:Y:S01]  /*0d70*/  PRMT R13, R7.reuse, 0x7771, RZ ;  /* 0x00007771070d7816 */ /* 0x040fe200000000ff */
[----:B------:R0:W-:Y:S01]  /*0d80*/  STG.E.U8 desc[UR6][R4.64+-0x4], R10 ;  /* 0xfffffc0a04007986 */ /* 0x0001e2000c101106 */
[----:B------:R-:W-:-:S02]  /*0d90*/  PRMT R7, R7, 0x7770, RZ ;  /* 0x0000777007077816 */ /* 0x000fc400000000ff */
[C---:B------:R-:W-:Y:S01]  /*0da0*/  PRMT R15, R6.reuse, 0x7773, RZ ;  /* 0x00007773060f7816 */ /* 0x040fe200000000ff */
[----:B------:R0:W-:Y:S01]  /*0db0*/  STG.E.U8 desc[UR6][R4.64+-0x5], R12 ;  /* 0xfffffb0c04007986 */ /* 0x0001e2000c101106 */
[C---:B------:R-:W-:Y:S02]  /*0dc0*/  PRMT R17, R6.reuse, 0x7772, RZ ;  /* 0x0000777206117816 */ /* 0x040fe400000000ff */
[C---:B------:R-:W-:Y:S01]  /*0dd0*/  PRMT R19, R6.reuse, 0x7771, RZ ;  /* 0x0000777106137816 */ /* 0x040fe200000000ff */
[----:B------:R0:W-:Y:S01]  /*0de0*/  STG.E.U8 desc[UR6][R4.64+-0x7], R16 ;  /* 0xfffff91004007986 */ /* 0x0001e2000c101106 */
[----:B------:R-:W-:Y:S02]  /*0df0*/  PRMT R21, R6, 0x7770, RZ ;  /* 0x0000777006157816 */ /* 0x000fe400000000ff */
[----:B------:R-:W-:Y:S01]  /*0e00*/  IADD3 R18, P2, PT, R4, 0x10, RZ ;  /* 0x0000001004127810 */ /* 0x000fe20007f5e0ff */
[----:B------:R0:W-:Y:S04]  /*0e10*/  STG.E.U8 desc[UR6][R4.64+-0x6], R14 ;  /* 0xfffffa0e04007986 */ /* 0x0001e8000c101106 */
[----:B------:R0:W-:Y:S01]  /*0e20*/  STG.E.U8 desc[UR6][R4.64+-0x2], R27 ;  /* 0xfffffe1b04007986 */ /* 0x0001e2000c101106 */
[----:B------:R-:W-:-:S03]  /*0e30*/  IMAD.X R22, RZ, RZ, R5, P2 ;  /* 0x000000ffff167224 */ /* 0x000fc600010e0605 */
[----:B------:R0:W-:Y:S04]  /*0e40*/  STG.E.U8 desc[UR6][R4.64+-0x3], R29 ;  /* 0xfffffd1d04007986 */ /* 0x0001e8000c101106 */
        /* <DEDUP_REMOVED lines=9> */
[----:B------:R0:W-:Y:S01]  /*0ee0*/  STG.E.U8 desc[UR6][R4.64+0x2], R19 ;  /* 0x0000021304007986 */ /* 0x0001e2000c101106 */
[----:B------:R-:W-:Y:S05]  /*0ef0*/  @P1 BRA `(.L_x_11) ;  /* 0xfffffffc005c1947 */ /* 0x000fea000383ffff */
.L_x_10:
[----:B------:R-:W-:Y:S05]  /*0f00*/  BSYNC.RECONVERGENT B0 ;  /* 0x0000000000007941 */ /* 0x000fea0003800200 */
.L_x_9:
[----:B------:R-:W-:Y:S05]  /*0f10*/  @!P0 EXIT ;  /* 0x000000000000894d */ /* 0x000fea0003800000 */
[----:B------:R-:W-:Y:S01]  /*0f20*/  ISETP.GE.U32.AND P0, PT, R20, 0x8, PT ;  /* 0x000000081400780c */ /* 0x000fe20003f06070 */
[----:B------:R-:W-:Y:S01]  /*0f30*/  BSSY.RECONVERGENT B0, `(.L_x_12) ;  /* 0x0000019000007945 */ /* 0x000fe20003800200 */
[----:B------:R-:W-:-:S04]  /*0f40*/  LOP3.LUT R6, R3, 0x7, RZ, 0xc0, !PT ;  /* 0x0000000703067812 */ /* 0x000fc800078ec0ff */
[----:B------:R-:W-:-:S07]  /*0f50*/  ISETP.NE.AND P1, PT, R6, RZ, PT ;  /* 0x000000ff0600720c */ /* 0x000fce0003f25270 */
[----:B------:R-:W-:Y:S06]  /*0f60*/  @!P0 BRA `(.L_x_13) ;  /* 0x0000000000548947 */ /* 0x000fec0003800000 */
[----:B------:R-:W-:Y:S01]  /*0f70*/  IMAD.IADD R2, R1, 0x1, R0 ;  /* 0x0000000101027824 */ /* 0x000fe200078e0200 */
[----:B------:R-:W1:Y:S04]  /*0f80*/  LDCU.64 UR4, c[0x0][0x3a0] ;  /* 0x00007400ff0477ac */ /* 0x000e680008000a00 */
[----:B0-----:R-:W2:Y:S04]  /*0f90*/  LDL.U8 R7, [R2] ;  /* 0x0000000002077983 */ /* 0x001ea80000100000 */
[----:B------:R-:W3:Y:S04]  /*0fa0*/  LDL.U8 R9, [R2+0x1] ;  /* 0x0000010002097983 */ /* 0x000ee80000100000 */
[----:B------:R-:W4:Y:S04]  /*0fb0*/  LDL.U8 R11, [R2+0x2] ;  /* 0x00000200020b7983 */ /* 0x000f280000100000 */
[----:B------:R-:W5:Y:S04]  /*0fc0*/  LDL.U8 R13, [R2+0x3] ;  /* 0x00000300020d7983 */ /* 0x000f680000100000 */
[----:B------:R-:W5:Y:S04]  /*0fd0*/  LDL.U8 R15, [R2+0x4] ;  /* 0x00000400020f7983 */ /* 0x000f680000100000 */
[----:B------:R-:W5:Y:S04]  /*0fe0*/  LDL.U8 R17, [R2+0x5] ;  /* 0x0000050002117983 */ /* 0x000f680000100000 */
[----:B------:R-:W5:Y:S04]  /*0ff0*/  LDL.U8 R19, [R2+0x6] ;  /* 0x0000060002137983 */ /* 0x000f680000100000 */
[----:B------:R-:W5:Y:S01]  /*1000*/  LDL.U8 R21, [R2+0x7] ;  /* 0x0000070002157983 */ /* 0x000f620000100000 */
[C---:B-1----:R-:W-:Y:S01]  /*1010*/  IADD3 R4, P0, PT, R0.reuse, UR4, RZ ;  /* 0x0000000400047c10 */ /* 0x042fe2000ff1e0ff */
[----:B------:R-:W-:-:S04]  /*1020*/  VIADD R0, R0, 0x8 ;  /* 0x0000000800007836 */ /* 0x000fc80000000000 */
[----:B------:R-:W-:-:S05]  /*1030*/  IMAD.X R5, RZ, RZ, UR5, P0 ;  /* 0x00000005ff057e24 */ /* 0x000fca00080e06ff */
[----:B--2---:R1:W-:Y:S04]  /*1040*/  STG.E.U8 desc[UR6][R4.64], R7 ;  /* 0x0000000704007986 */ /* 0x0043e8000c101106 */
[----:B---3--:R1:W-:Y:S04]  /*1050*/  STG.E.U8 desc[UR6][R4.64+0x1], R9 ;  /* 0x0000010904007986 */ /* 0x0083e8000c101106 */
[----:B----4-:R1:W-:Y:S04]  /*1060*/  STG.E.U8 desc[UR6][R4.64+0x2], R11 ;  /* 0x0000020b04007986 */ /* 0x0103e8000c101106 */
[----:B-----5:R1:W-:Y:S04]  /*1070*/  STG.E.U8 desc[UR6][R4.64+0x3], R13 ;  /* 0x0000030d04007986 */ /* 0x0203e8000c101106 */
[----:B------:R1:W-:Y:S04]  /*1080*/  STG.E.U8 desc[UR6][R4.64+0x4], R15 ;  /* 0x0000040f04007986 */ /* 0x0003e8000c101106 */
[----:B------:R1:W-:Y:S04]  /*1090*/  STG.E.U8 desc[UR6][R4.64+0x5], R17 ;  /* 0x0000051104007986 */ /* 0x0003e8000c101106 */
[----:B------:R1:W-:Y:S04]  /*10a0*/  STG.E.U8 desc[UR6][R4.64+0x6], R19 ;  /* 0x0000061304007986 */ /* 0x0003e8000c101106 */
[----:B------:R1:W-:Y:S02]  /*10b0*/  STG.E.U8 desc[UR6][R4.64+0x7], R21 ;  /* 0x0000071504007986 */ /* 0x0003e4000c101106 */
.L_x_13:
[----:B------:R-:W-:Y:S05]  /*10c0*/  BSYNC.RECONVERGENT B0 ;  /* 0x0000000000007941 */ /* 0x000fea0003800200 */
.L_x_12:
[----:B------:R-:W-:Y:S05]  /*10d0*/  @!P1 EXIT ;  /* 0x000000000000994d */ /* 0x000fea0003800000 */
[----:B------:R-:W-:Y:S01]  /*10e0*/  ISETP.GE.U32.AND P0, PT, R6, 0x4, PT ;  /* 0x000000040600780c */ /* 0x000fe20003f06070 */
[----:B------:R-:W-:Y:S01]  /*10f0*/  BSSY.RECONVERGENT B0, `(.L_x_14) ;  /* 0x0000011000007945 */ /* 0x000fe20003800200 */
[----:B01----:R-:W-:-:S04]  /*1100*/  LOP3.LUT R4, R3, 0x3, RZ, 0xc0, !PT ;  /* 0x0000000303047812 */ /* 0x003fc800078ec0ff */
[----:B------:R-:W-:-:S07]  /*1110*/  ISETP.NE.AND P1, PT, R4, RZ, PT ;  /* 0x000000ff0400720c */ /* 0x000fce0003f25270 */
[----:B------:R-:W-:Y:S06]  /*1120*/  @!P0 BRA `(.L_x_15) ;  /* 0x0000000000348947 */ /* 0x000fec0003800000 */
[----:B------:R-:W-:Y:S01]  /*1130*/  IMAD.IADD R5, R1, 0x1, R0 ;  /* 0x0000000101057824 */ /* 0x000fe200078e0200 */
[----:B------:R-:W0:Y:S04]  /*1140*/  LDCU.64 UR4, c[0x0][0x3a0] ;  /* 0x00007400ff0477ac */ /* 0x000e280008000a00 */
[----:B------:R-:W2:Y:S04]  /*1150*/  LDL.U8 R7, [R5] ;  /* 0x0000000005077983 */ /* 0x000ea80000100000 */
[----:B------:R-:W3:Y:S04]  /*1160*/  LDL.U8 R9, [R5+0x1] ;  /* 0x0000010005097983 */ /* 0x000ee80000100000 */
[----:B------:R-:W4:Y:S04]  /*1170*/  LDL.U8 R11, [R5+0x2] ;  /* 0x00000200050b7983 */ /* 0x000f280000100000 */
[----:B------:R-:W5:Y:S01]  /*1180*/  LDL.U8 R13, [R5+0x3] ;  /* 0x00000300050d7983 */ /* 0x000f620000100000 */
[C---:B0-----:R-:W-:Y:S01]  /*1190*/  IADD3 R2, P0, PT, R0.reuse, UR4, RZ ;  /* 0x0000000400027c10 */ /* 0x041fe2000ff1e0ff */
[----:B------:R-:W-:-:S04]  /*11a0*/  VIADD R0, R0, 0x4 ;  /* 0x0000000400007836 */ /* 0x000fc80000000000 */
[----:B------:R-:W-:-:S05]  /*11b0*/  IMAD.X R3, RZ, RZ, UR5, P0 ;  /* 0x00000005ff037e24 */ /* 0x000fca00080e06ff */
[----:B--2---:R0:W-:Y:S04]  /*11c0*/  STG.E.U8 desc[UR6][R2.64], R7 ;  /* 0x0000000702007986 */ /* 0x0041e8000c101106 */
[----:B---3--:R0:W-:Y:S04]  /*11d0*/  STG.E.U8 desc[UR6][R2.64+0x1], R9 ;  /* 0x0000010902007986 */ /* 0x0081e8000c101106 */
[----:B----4-:R0:W-:Y:S04]  /*11e0*/  STG.E.U8 desc[UR6][R2.64+0x2], R11 ;  /* 0x0000020b02007986 */ /* 0x0101e8000c101106 */
[----:B-----5:R0:W-:Y:S02]  /*11f0*/  STG.E.U8 desc[UR6][R2.64+0x3], R13 ;  /* 0x0000030d02007986 */ /* 0x0201e4000c101106 */
.L_x_15:
[----:B------:R-:W-:Y:S05]  /*1200*/  BSYNC.RECONVERGENT B0 ;  /* 0x0000000000007941 */ /* 0x000fea0003800200 */
.L_x_14:
[----:B------:R-:W-:Y:S05]  /*1210*/  @!P1 EXIT ;  /* 0x000000000000994d */ /* 0x000fea0003800000 */
[----:B------:R-:W1:Y:S01]  /*1220*/  LDCU.64 UR4, c[0x0][0x3a0] ;  /* 0x00007400ff0477ac */ /* 0x000e620008000a00 */
[----:B------:R-:W-:Y:S01]  /*1230*/  IMAD.MOV R4, RZ, RZ, -R4 ;  /* 0x000000ffff047224 */ /* 0x000fe200078e0a04 */
[----:B-1----:R-:W-:Y:S01]  /*1240*/  IADD3 R6, P0, PT, R0, UR4, RZ ;  /* 0x0000000400067c10 */ /* 0x002fe2000ff1e0ff */
[----:B------:R-:W-:-:S04]  /*1250*/  IMAD.IADD R0, R1, 0x1, R0 ;  /* 0x0000000101007824 */ /* 0x000fc800078e0200 */
[----:B0-----:R-:W-:-:S08]  /*1260*/  IMAD.X R7, RZ, RZ, UR5, P0 ;  /* 0x00000005ff077e24 */ /* 0x001fd000080e06ff */
.L_x_16:
[----:B0-----:R0:W2:Y:S01]  /*1270*/  LDL.U8 R5, [R0] ;  /* 0x0000000000057983 */ /* 0x0010a20000100000 */
[----:B------:R-:W-:Y:S01]  /*1280*/  IMAD.MOV.U32 R2, RZ, RZ, R6 ;  /* 0x000000ffff027224 */ /* 0x000fe200078e0006 */
[----:B------:R-:W-:Y:S01]  /*1290*/  IADD3 R6, P1, PT, R6, 0x1, RZ ;  /* 0x0000000106067810 */ /* 0x000fe20007f3e0ff */
[--C-:B------:R-:W-:Y:S02]  /*12a0*/  IMAD.MOV.U32 R3, RZ, RZ, R7.reuse ;  /* 0x000000ffff037224 */ /* 0x100fe400078e0007 */
[----:B------:R-:W-:Y:S02]  /*12b0*/  VIADD R4, R4, 0x1 ;  /* 0x0000000104047836 */ /* 0x000fe40000000000 */
[----:B------:R-:W-:Y:S02]  /*12c0*/  IMAD.X R7, RZ, RZ, R7, P1 ;  /* 0x000000ffff077224 */ /* 0x000fe400008e0607 */
[----:B0-----:R-:W-:Y:S01]  /*12d0*/  VIADD R0, R0, 0x1 ;  /* 0x0000000100007836 */ /* 0x001fe20000000000 */
[----:B------:R-:W-:Y:S01]  /*12e0*/  ISETP.NE.AND P0, PT, R4, RZ, PT ;  /* 0x000000ff0400720c */ /* 0x000fe20003f05270 */
[----:B--2---:R0:W-:-:S12]  /*12f0*/  STG.E.U8 desc[UR6][R2.64], R5 ;  /* 0x0000000502007986 */ /* 0x0041d8000c101106 */
[----:B------:R-:W-:Y:S05]  /*1300*/  @P0 BRA `(.L_x_16) ;  /* 0xfffffffc00d80947 */ /* 0x000fea000383ffff */
[----:B------:R-:W-:Y:S05]  /*1310*/  EXIT ;  /* 0x000000000000794d */ /* 0x000fea0003800000 */
.L_x_17:
[----:B------:R-:W-:-:S00]  /*1320*/  BRA `(.L_x_17) ;  /* 0xfffffffc00fc7947 */ /* 0x000fc0000383ffff */
[----:B------:R-:W-:-:S00]  /*1330*/  NOP ;  /* 0x0000000000007918 */ /* 0x000fc00000000000 */
        /* <DEDUP_REMOVED lines=12> */
.L_x_18:


//--------------------- .nv.shared.reserved.0     --------------------------
	.section	.nv.shared.reserved.0,"aw",@nobits
	.weak		__nv_reservedSMEM_offset_0_alias
	.size		__nv_reservedSMEM_offset_0_alias, 0, 64
	.other		__nv_reservedSMEM_offset_0_alias,@"STO_CUDA_RESERVED_SHARED STV_DEFAULT"
__nv_reservedSMEM_offset_0_alias:
	.zero		0
	.zero		64


//--------------------- .nv.constant0._Z21check_password_kernelPciiyPiS_ --------------------------
	.section	.nv.constant0._Z21check_password_kernelPciiyPiS_,"a",@progbits
	.sectionflags	@""
	.align	4
.nv.constant0._Z21check_password_kernelPciiyPiS_:
	.zero		936


//--------------------- SYMBOLS --------------------------

	.type		.nv.reservedSmem.offset0,@object
	.size		.nv.reservedSmem.offset0,0x4
